	.headerflags	@"EF_CUDA_TEXMODE_UNIFIED EF_CUDA_64BIT_ADDRESS EF_CUDA_ACCELERATORS EF_CUDA_SM90 EF_CUDA_VIRTUAL_SM(EF_CUDA_SM90)"
	.elftype	@"ET_EXEC"


//--------------------- .nv.info                  --------------------------
	.section	.nv.info,"",@"SHT_CUDA_INFO"
	.align	4


	//----- nvinfo : EIATTR_REGCOUNT
	.align		4
        /*0000*/ 	.byte	0x04, 0x2f
        /*0002*/ 	.short	(.L_1 - .L_0)
	.align		4
.L_0:
        /*0004*/ 	.word	index@(triton_poi_fused_convolution_relu_5)
        /*0008*/ 	.word	0x0000000c


	//----- nvinfo : EIATTR_MIN_STACK_SIZE
	.align		4
.L_1:
        /*000c*/ 	.byte	0x04, 0x12
        /*000e*/ 	.short	(.L_3 - .L_2)
	.align		4
.L_2:
        /*0010*/ 	.word	index@(triton_poi_fused_convolution_relu_5)
        /*0014*/ 	.word	0x00000000


	//----- nvinfo : EIATTR_FRAME_SIZE
	.align		4
.L_3:
        /*0018*/ 	.byte	0x04, 0x11
        /*001a*/ 	.short	(.L_5 - .L_4)
	.align		4
.L_4:
        /*001c*/ 	.word	index@(triton_poi_fused_convolution_relu_5)
        /*0020*/ 	.word	0x00000000


	//----- nvinfo : EIATTR_MIN_STACK_SIZE
	.align		4
.L_5:
        /*0024*/ 	.byte	0x04, 0x12
        /*0026*/ 	.short	(.L_7 - .L_6)
	.align		4
.L_6:
        /*0028*/ 	.word	index@(triton_poi_fused_convolution_relu_5)
        /*002c*/ 	.word	0x00000000
.L_7:


//--------------------- .nv.info.triton_poi_fused_convolution_relu_5 --------------------------
	.section	.nv.info.triton_poi_fused_convolution_relu_5,"",@"SHT_CUDA_INFO"
	.sectionflags	@""
	.align	4


	//----- nvinfo : EIATTR_CUDA_API_VERSION
	.align		4
        /*0000*/ 	.byte	0x04, 0x37
        /*0002*/ 	.short	(.L_9 - .L_8)
.L_8:
        /*0004*/ 	.word	0x0000007c


	//----- nvinfo : EIATTR_KPARAM_INFO
	.align		4
.L_9:
        /*0008*/ 	.byte	0x04, 0x17
        /*000a*/ 	.short	(.L_11 - .L_10)
.L_10:
        /*000c*/ 	.word	0x00000000
        /*0010*/ 	.short	0x0002
        /*0012*/ 	.short	0x0010
        /*0014*/ 	.byte	0x00, 0xf0, 0x11, 0x00


	//----- nvinfo : EIATTR_KPARAM_INFO
	.align		4
.L_11:
        /*0018*/ 	.byte	0x04, 0x17
        /*001a*/ 	.short	(.L_13 - .L_12)
.L_12:
        /*001c*/ 	.word	0x00000000
        /*0020*/ 	.short	0x0001
        /*0022*/ 	.short	0x0008
        /*0024*/ 	.byte	0x00, 0xf4, 0x21, 0x00


	//----- nvinfo : EIATTR_KPARAM_INFO
	.align		4
.L_13:
        /*0028*/ 	.byte	0x04, 0x17
        /*002a*/ 	.short	(.L_15 - .L_14)
.L_14:
        /*002c*/ 	.word	0x00000000
        /*0030*/ 	.short	0x0000
        /*0032*/ 	.short	0x0000
        /*0034*/ 	.byte	0x00, 0xf4, 0x21, 0x00


	//----- nvinfo : EIATTR_SPARSE_MMA_MASK
	.align		4
.L_15:
        /*0038*/ 	.byte	0x03, 0x50
        /*003a*/ 	.short	0x0000


	//----- nvinfo : EIATTR_MAXREG_COUNT
	.align		4
        /*003c*/ 	.byte	0x03, 0x1b
        /*003e*/ 	.short	0x00ff


	//----- nvinfo : EIATTR_EXIT_INSTR_OFFSETS
	.align		4
        /*0040*/ 	.byte	0x04, 0x1c
        /*0042*/ 	.short	(.L_17 - .L_16)


	//   ....[0]....
.L_16:
        /*0044*/ 	.word	0x00000190


	//----- nvinfo : EIATTR_REQNTID
	.align		4
.L_17:
        /*0048*/ 	.byte	0x04, 0x10
        /*004a*/ 	.short	(.L_19 - .L_18)
.L_18:
        /*004c*/ 	.word	0x00000080
        /*0050*/ 	.word	0x00000001
        /*0054*/ 	.word	0x00000001


	//----- nvinfo : EIATTR_CBANK_PARAM_SIZE
	.align		4
.L_19:
        /*0058*/ 	.byte	0x03, 0x19
        /*005a*/ 	.short	0x0014


	//----- nvinfo : EIATTR_PARAM_CBANK
	.align		4
        /*005c*/ 	.byte	0x04, 0x0a
        /*005e*/ 	.short	(.L_21 - .L_20)
	.align		4
.L_20:
        /*0060*/ 	.word	index@(.nv.constant0.triton_poi_fused_convolution_relu_5)
        /*0064*/ 	.short	0x0210
        /*0066*/ 	.short	0x0014


	//----- nvinfo : EIATTR_SW_WAR
	.align		4
.L_21:
        /*0068*/ 	.byte	0x04, 0x36
        /*006a*/ 	.short	(.L_23 - .L_22)
.L_22:
        /*006c*/ 	.word	0x00000008
.L_23:


//--------------------- .nv.callgraph             --------------------------
	.section	.nv.callgraph,"",@"SHT_CUDA_CALLGRAPH"
	.align	4
	.sectionentsize	8
	.align		4
        /*0000*/ 	.word	0x00000000
	.align		4
        /*0004*/ 	.word	0xffffffff
	.align		4
        /*0008*/ 	.word	0x00000000
	.align		4
        /*000c*/ 	.word	0xfffffffe
	.align		4
        /*0010*/ 	.word	0x00000000
	.align		4
        /*0014*/ 	.word	0xfffffffd
	.align		4
        /*0018*/ 	.word	0x00000000
	.align		4
        /*001c*/ 	.word	0xfffffffc


//--------------------- .text.triton_poi_fused_convolution_relu_5 --------------------------
	.section	.text.triton_poi_fused_convolution_relu_5,"ax",@progbits
	.align	128
        .global         triton_poi_fused_convolution_relu_5
        .type           triton_poi_fused_convolution_relu_5,@function
        .size           triton_poi_fused_convolution_relu_5,(.L_x_1 - triton_poi_fused_convolution_relu_5)
        .other          triton_poi_fused_convolution_relu_5,@"STO_CUDA_ENTRY STV_DEFAULT"
triton_poi_fused_convolution_relu_5:
.text.triton_poi_fused_convolution_relu_5:
[----:B------:R-:W-:Y:S01]  /*0000*/  LDC R1, c[0x0][0x28] ;  /* 0x00000a00ff017b82 */ /* 0x000fe20000000800 */
[----:B------:R-:W1:Y:S07]  /*0010*/  S2R R0, SR_TID.X ;  /* 0x0000000000007919 */ /* 0x000e6e0000002100 */
[----:B------:R-:W2:Y:S01]  /*0020*/  LDC.64 R4, c[0x0][0x218] ;  /* 0x00008600ff047b82 */ /* 0x000ea20000000a00 */
[----:B------:R-:W-:Y:S01]  /*0030*/  ULDC.64 UR4, c[0x0][0x208] ;  /* 0x0000820000047ab9 */ /* 0x000fe20000000a00 */
[----:B------:R-:W3:Y:S06]  /*0040*/  S2R R7, SR_CTAID.X ;  /* 0x0000000000077919 */ /* 0x000eec0000002500 */
[----:B------:R-:W4:Y:S01]  /*0050*/  LDC.64 R2, c[0x0][0x210] ;  /* 0x00008400ff027b82 */ /* 0x000f220000000a00 */
[----:B-1----:R-:W-:Y:S01]  /*0060*/  IMAD.SHL.U32 R0, R0, 0x2, RZ ;  /* 0x0000000200007824 */ /* 0x002fe200078e00ff */
[----:B---3--:R-:W-:-:S04]  /*0070*/  SHF.R.S32.HI R6, RZ, 0x17, R7 ;  /* 0x00000017ff067819 */ /* 0x008fc80000011407 */
[----:B------:R-:W-:-:S05]  /*0080*/  LOP3.LUT R0, R0, 0xfe, RZ, 0xc0, !PT ;  /* 0x000000fe00007812 */ /* 0x000fca00078ec0ff */
[----:B------:R-:W-:Y:S01]  /*0090*/  IMAD R7, R7, 0x100, R0 ;  /* 0x0000010007077824 */ /* 0x000fe200078e0200 */
[----:B------:R-:W-:-:S03]  /*00a0*/  SGXT R0, R6, 0x1 ;  /* 0x000000010600781a */ /* 0x000fc60000000200 */
[----:B----4-:R-:W-:Y:S01]  /*00b0*/  IMAD.WIDE R2, R7, 0x4, R2 ;  /* 0x0000000407027825 */ /* 0x010fe200078e0202 */
[----:B------:R-:W-:-:S04]  /*00c0*/  LEA.HI R0, R0, R7, RZ, 0x4 ;  /* 0x0000000700007211 */ /* 0x000fc800078f20ff */
[----:B------:R-:W-:-:S05]  /*00d0*/  LOP3.LUT R0, R0, 0xfffffff0, RZ, 0xc0, !PT ;  /* 0xfffffff000007812 */ /* 0x000fca00078ec0ff */
[----:B------:R-:W-:Y:S02]  /*00e0*/  IMAD.IADD R9, R7, 0x1, -R0 ;  /* 0x0000000107097824 */ /* 0x000fe400078e0a00 */
[----:B------:R-:W3:Y:S02]  /*00f0*/  LDG.E.64 R6, desc[UR4][R2.64] ;  /* 0x0000000402067981 */ /* 0x000ee4000c1e1b00 */
[----:B--2---:R-:W-:-:S06]  /*0100*/  IMAD.WIDE R4, R9, 0x4, R4 ;  /* 0x0000000409047825 */ /* 0x004fcc00078e0204 */
[----:B------:R-:W3:Y:S02]  /*0110*/  LDG.E.EL.64 R4, desc[UR4][R4.64] ;  /* 0x0000000404047981 */ /* 0x000ee4000c2e1b00 */
[C---:B---3--:R-:W-:Y:S01]  /*0120*/  FSETP.GEU.AND P0, PT, R6.reuse, -R4, PT ;  /* 0x800000040600720b */ /* 0x048fe20003f0e000 */
[----:B------:R-:W-:Y:S01]  /*0130*/  FADD R6, R6, R4 ;  /* 0x0000000406067221 */ /* 0x000fe20000000000 */
[C---:B------:R-:W-:Y:S01]  /*0140*/  FADD R0, R7.reuse, R5 ;  /* 0x0000000507007221 */ /* 0x040fe20000000000 */
[----:B------:R-:W-:-:S03]  /*0150*/  FSETP.GEU.AND P1, PT, R7, -R5, PT ;  /* 0x800000050700720b */ /* 0x000fc60003f2e000 */
[----:B------:R-:W-:Y:S02]  /*0160*/  FSEL R6, R6, RZ, P0 ;  /* 0x000000ff06067208 */ /* 0x000fe40000000000 */
[----:B------:R-:W-:-:S05]  /*0170*/  FSEL R7, R0, RZ, P1 ;  /* 0x000000ff00077208 */ /* 0x000fca0000800000 */
[----:B------:R-:W-:Y:S01]  /*0180*/  STG.E.64 desc[UR4][R2.64], R6 ;  /* 0x0000000602007986 */ /* 0x000fe2000c101b04 */
[----:B------:R-:W-:Y:S05]  /*0190*/  EXIT ;  /* 0x000000000000794d */ /* 0x000fea0003800000 */
.L_x_0:
[----:B------:R-:W-:-:S00]  /*01a0*/  BRA `(.L_x_0) ;  /* 0xfffffffc00fc7947 */ /* 0x000fc0000383ffff */
[----:B------:R-:W-:-:S00]  /*01b0*/  NOP ;  /* 0x0000000000007918 */ /* 0x000fc00000000000 */
        /* <DEDUP_REMOVED lines=12> */
.L_x_1:


//--------------------- .nv.constant0.triton_poi_fused_convolution_relu_5 --------------------------
	.section	.nv.constant0.triton_poi_fused_convolution_relu_5,"a",@progbits
	.sectionflags	@""
	.align	4
.nv.constant0.triton_poi_fused_convolution_relu_5:
	.zero		548
